	.headerflags	@"EF_CUDA_TEXMODE_UNIFIED EF_CUDA_64BIT_ADDRESS EF_CUDA_ACCELERATORS EF_CUDA_SM90 EF_CUDA_VIRTUAL_SM(EF_CUDA_SM90)"
	.elftype	@"ET_EXEC"


//--------------------- .nv.info                  --------------------------
	.section	.nv.info,"",@"SHT_CUDA_INFO"
	.align	4


	//----- nvinfo : EIATTR_REGCOUNT
	.align		4
        /*0000*/ 	.byte	0x04, 0x2f
        /*0002*/ 	.short	(.L_3 - .L_2)
	.align		4
.L_2:
        /*0004*/ 	.word	index@(triton_poi_fused__native_batch_norm_legit_no_training_convolution_relu_24)
        /*0008*/ 	.word	0x0000001a


	//----- nvinfo : EIATTR_MIN_STACK_SIZE
	.align		4
.L_3:
        /*000c*/ 	.byte	0x04, 0x12
        /*000e*/ 	.short	(.L_5 - .L_4)
	.align		4
.L_4:
        /*0010*/ 	.word	index@(triton_poi_fused__native_batch_norm_legit_no_training_convolution_relu_24)
        /*0014*/ 	.word	0x00000000


	//----- nvinfo : EIATTR_FRAME_SIZE
	.align		4
.L_5:
        /*0018*/ 	.byte	0x04, 0x11
        /*001a*/ 	.short	(.L_7 - .L_6)
	.align		4
.L_6:
        /*001c*/ 	.word	index@(triton_poi_fused__native_batch_norm_legit_no_training_convolution_relu_24)
        /*0020*/ 	.word	0x00000000


	//----- nvinfo : EIATTR_MIN_STACK_SIZE
	.align		4
.L_7:
        /*0024*/ 	.byte	0x04, 0x12
        /*0026*/ 	.short	(.L_9 - .L_8)
	.align		4
.L_8:
        /*0028*/ 	.word	index@(triton_poi_fused__native_batch_norm_legit_no_training_convolution_relu_24)
        /*002c*/ 	.word	0x00000000
.L_9:


//--------------------- .nv.info.triton_poi_fused__native_batch_norm_legit_no_training_convolution_relu_24 --------------------------
	.section	.nv.info.triton_poi_fused__native_batch_norm_legit_no_training_convolution_relu_24,"",@"SHT_CUDA_INFO"
	.sectionflags	@""
	.align	4


	//----- nvinfo : EIATTR_CUDA_API_VERSION
	.align		4
        /*0000*/ 	.byte	0x04, 0x37
        /*0002*/ 	.short	(.L_11 - .L_10)
.L_10:
        /*0004*/ 	.word	0x0000007c


	//----- nvinfo : EIATTR_KPARAM_INFO
	.align		4
.L_11:
        /*0008*/ 	.byte	0x04, 0x17
        /*000a*/ 	.short	(.L_13 - .L_12)
.L_12:
        /*000c*/ 	.word	0x00000000
        /*0010*/ 	.short	0x0007
        /*0012*/ 	.short	0x0038
        /*0014*/ 	.byte	0x00, 0xf0, 0x11, 0x00


	//----- nvinfo : EIATTR_KPARAM_INFO
	.align		4
.L_13:
        /*0018*/ 	.byte	0x04, 0x17
        /*001a*/ 	.short	(.L_15 - .L_14)
.L_14:
        /*001c*/ 	.word	0x00000000
        /*0020*/ 	.short	0x0006
        /*0022*/ 	.short	0x0030
        /*0024*/ 	.byte	0x00, 0xf4, 0x21, 0x00


	//----- nvinfo : EIATTR_KPARAM_INFO
	.align		4
.L_15:
        /*0028*/ 	.byte	0x04, 0x17
        /*002a*/ 	.short	(.L_17 - .L_16)
.L_16:
        /*002c*/ 	.word	0x00000000
        /*0030*/ 	.short	0x0005
        /*0032*/ 	.short	0x0028
        /*0034*/ 	.byte	0x00, 0xf4, 0x21, 0x00


	//----- nvinfo : EIATTR_KPARAM_INFO
	.align		4
.L_17:
        /*0038*/ 	.byte	0x04, 0x17
        /*003a*/ 	.short	(.L_19 - .L_18)
.L_18:
        /*003c*/ 	.word	0x00000000
        /*0040*/ 	.short	0x0004
        /*0042*/ 	.short	0x0020
        /*0044*/ 	.byte	0x00, 0xf4, 0x21, 0x00


	//----- nvinfo : EIATTR_KPARAM_INFO
	.align		4
.L_19:
        /*0048*/ 	.byte	0x04, 0x17
        /*004a*/ 	.short	(.L_21 - .L_20)
.L_20:
        /*004c*/ 	.word	0x00000000
        /*0050*/ 	.short	0x0003
        /*0052*/ 	.short	0x0018
        /*0054*/ 	.byte	0x00, 0xf4, 0x21, 0x00


	//----- nvinfo : EIATTR_KPARAM_INFO
	.align		4
.L_21:
        /*0058*/ 	.byte	0x04, 0x17
        /*005a*/ 	.short	(.L_23 - .L_22)
.L_22:
        /*005c*/ 	.word	0x00000000
        /*0060*/ 	.short	0x0002
        /*0062*/ 	.short	0x0010
        /*0064*/ 	.byte	0x00, 0xf4, 0x21, 0x00


	//----- nvinfo : EIATTR_KPARAM_INFO
	.align		4
.L_23:
        /*0068*/ 	.byte	0x04, 0x17
        /*006a*/ 	.short	(.L_25 - .L_24)
.L_24:
        /*006c*/ 	.word	0x00000000
        /*0070*/ 	.short	0x0001
        /*0072*/ 	.short	0x0008
        /*0074*/ 	.byte	0x00, 0xf4, 0x21, 0x00


	//----- nvinfo : EIATTR_KPARAM_INFO
	.align		4
.L_25:
        /*0078*/ 	.byte	0x04, 0x17
        /*007a*/ 	.short	(.L_27 - .L_26)
.L_26:
        /*007c*/ 	.word	0x00000000
        /*0080*/ 	.short	0x0000
        /*0082*/ 	.short	0x0000
        /*0084*/ 	.byte	0x00, 0xf4, 0x21, 0x00


	//----- nvinfo : EIATTR_SPARSE_MMA_MASK
	.align		4
.L_27:
        /*0088*/ 	.byte	0x03, 0x50
        /*008a*/ 	.short	0x0000


	//----- nvinfo : EIATTR_MAXREG_COUNT
	.align		4
        /*008c*/ 	.byte	0x03, 0x1b
        /*008e*/ 	.short	0x00ff


	//----- nvinfo : EIATTR_EXIT_INSTR_OFFSETS
	.align		4
        /*0090*/ 	.byte	0x04, 0x1c
        /*0092*/ 	.short	(.L_29 - .L_28)


	//   ....[0]....
.L_28:
        /*0094*/ 	.word	0x00000490


	//   ....[1]....
        /*0098*/ 	.word	0x000004b0


	//----- nvinfo : EIATTR_REQNTID
	.align		4
.L_29:
        /*009c*/ 	.byte	0x04, 0x10
        /*009e*/ 	.short	(.L_31 - .L_30)
.L_30:
        /*00a0*/ 	.word	0x00000080
        /*00a4*/ 	.word	0x00000001
        /*00a8*/ 	.word	0x00000001


	//----- nvinfo : EIATTR_CBANK_PARAM_SIZE
	.align		4
.L_31:
        /*00ac*/ 	.byte	0x03, 0x19
        /*00ae*/ 	.short	0x003c


	//----- nvinfo : EIATTR_PARAM_CBANK
	.align		4
        /*00b0*/ 	.byte	0x04, 0x0a
        /*00b2*/ 	.short	(.L_33 - .L_32)
	.align		4
.L_32:
        /*00b4*/ 	.word	index@(.nv.constant0.triton_poi_fused__native_batch_norm_legit_no_training_convolution_relu_24)
        /*00b8*/ 	.short	0x0210
        /*00ba*/ 	.short	0x003c


	//----- nvinfo : EIATTR_SW_WAR
	.align		4
.L_33:
        /*00bc*/ 	.byte	0x04, 0x36
        /*00be*/ 	.short	(.L_35 - .L_34)
.L_34:
        /*00c0*/ 	.word	0x00000008
.L_35:


//--------------------- .nv.callgraph             --------------------------
	.section	.nv.callgraph,"",@"SHT_CUDA_CALLGRAPH"
	.align	4
	.sectionentsize	8
	.align		4
        /*0000*/ 	.word	0x00000000
	.align		4
        /*0004*/ 	.word	0xffffffff
	.align		4
        /*0008*/ 	.word	0x00000000
	.align		4
        /*000c*/ 	.word	0xfffffffe
	.align		4
        /*0010*/ 	.word	0x00000000
	.align		4
        /*0014*/ 	.word	0xfffffffd
	.align		4
        /*0018*/ 	.word	0x00000000
	.align		4
        /*001c*/ 	.word	0xfffffffc


//--------------------- .nv.constant4             --------------------------
	.section	.nv.constant4,"a",@progbits
	.align	8
	.align		8
.nv.constant4:
        /*0000*/ 	.dword	_$_str
	.align		8
        /*0008*/ 	.dword	_$_str_$_2


//--------------------- .text.triton_poi_fused__native_batch_norm_legit_no_training_convolution_relu_24 --------------------------
	.section	.text.triton_poi_fused__native_batch_norm_legit_no_training_convolution_relu_24,"ax",@progbits
	.align	128
        .global         triton_poi_fused__native_batch_norm_legit_no_training_convolution_relu_24
        .type           triton_poi_fused__native_batch_norm_legit_no_training_convolution_relu_24,@function
        .size           triton_poi_fused__native_batch_norm_legit_no_training_convolution_relu_24,(.L_x_1 - triton_poi_fused__native_batch_norm_legit_no_training_convolution_relu_24)
        .other          triton_poi_fused__native_batch_norm_legit_no_training_convolution_relu_24,@"STO_CUDA_ENTRY STV_DEFAULT"
triton_poi_fused__native_batch_norm_legit_no_training_convolution_relu_24:
.text.triton_poi_fused__native_batch_norm_legit_no_training_convolution_relu_24:
[----:B------:R-:W0:Y:S01]  /*0000*/  LDC R1, c[0x0][0x28] ;  /* 0x00000a00ff017b82 */ /* 0x000e220000000800 */
[----:B------:R-:W1:Y:S07]  /*0010*/  S2R R0, SR_TID.X ;  /* 0x0000000000007919 */ /* 0x000e6e0000002100 */
[----:B------:R-:W2:Y:S01]  /*0020*/  LDC.64 R2, c[0x0][0x228] ;  /* 0x00008a00ff027b82 */ /* 0x000ea20000000a00 */
[----:B------:R-:W-:Y:S01]  /*0030*/  CS2R R8, SRZ ;  /* 0x0000000000087805 */ /* 0x000fe2000001ff00 */
[----:B------:R-:W-:Y:S01]  /*0040*/  ULDC.64 UR4, c[0x0][0x208] ;  /* 0x0000820000047ab9 */ /* 0x000fe20000000a00 */
[----:B------:R-:W3:Y:S05]  /*0050*/  S2R R7, SR_CTAID.X ;  /* 0x0000000000077919 */ /* 0x000eea0000002500 */
[----:B------:R-:W4:Y:S08]  /*0060*/  LDC.64 R16, c[0x0][0x218] ;  /* 0x00008600ff107b82 */ /* 0x000f300000000a00 */
[----:B------:R-:W5:Y:S08]  /*0070*/  LDC.64 R18, c[0x0][0x220] ;  /* 0x00008800ff127b82 */ /* 0x000f700000000a00 */
[----:B------:R-:W5:Y:S01]  /*0080*/  LDC.64 R20, c[0x0][0x230] ;  /* 0x00008c00ff147b82 */ /* 0x000f620000000a00 */
[----:B-1----:R-:W-:-:S07]  /*0090*/  SHF.L.U32 R0, R0, 0x1, RZ ;  /* 0x0000000100007819 */ /* 0x002fce00000006ff */
[----:B------:R-:W1:Y:S01]  /*00a0*/  LDC.64 R14, c[0x0][0x238] ;  /* 0x00008e00ff0e7b82 */ /* 0x000e620000000a00 */
[----:B---3--:R-:W-:Y:S02]  /*00b0*/  SHF.R.S32.HI R5, RZ, 0x17, R7 ;  /* 0x00000017ff057819 */ /* 0x008fe40000011407 */
[----:B------:R-:W-:Y:S02]  /*00c0*/  LOP3.LUT R0, R0, 0xfe, RZ, 0xc0, !PT ;  /* 0x000000fe00007812 */ /* 0x000fe400078ec0ff */
[----:B------:R-:W-:Y:S02]  /*00d0*/  SGXT R5, R5, 0x1 ;  /* 0x000000010505781a */ /* 0x000fe40000000200 */
[----:B------:R-:W-:-:S04]  /*00e0*/  LEA R0, R7, R0, 0x8 ;  /* 0x0000000007007211 */ /* 0x000fc800078e40ff */
[----:B------:R-:W-:Y:S02]  /*00f0*/  LEA.HI R5, R5, R0, RZ, 0x6 ;  /* 0x0000000005057211 */ /* 0x000fe400078f30ff */
[----:B------:R-:W-:Y:S02]  /*0100*/  ISETP.GE.AND P0, PT, R0, 0x1900, PT ;  /* 0x000019000000780c */ /* 0x000fe40003f06270 */
[----:B------:R-:W-:-:S04]  /*0110*/  LOP3.LUT R5, R5, 0xffffffc0, RZ, 0xc0, !PT ;  /* 0xffffffc005057812 */ /* 0x000fc800078ec0ff */
[----:B------:R-:W-:Y:S02]  /*0120*/  IADD3 R12, R0, -R5, RZ ;  /* 0x80000005000c7210 */ /* 0x000fe40007ffe0ff */
[----:B------:R-:W3:Y:S03]  /*0130*/  LDC.64 R4, c[0x0][0x210] ;  /* 0x00008400ff047b82 */ /* 0x000ee60000000a00 */
[----:B--2---:R-:W-:-:S05]  /*0140*/  IMAD.WIDE R2, R12, 0x4, R2 ;  /* 0x000000040c027825 */ /* 0x004fca00078e0202 */
[----:B------:R2:W3:Y:S01]  /*0150*/  @!P0 LDG.E.EL.64 R8, desc[UR4][R2.64] ;  /* 0x0000000402088981 */ /* 0x0004e2000c2e1b00 */
[----:B------:R-:W-:Y:S02]  /*0160*/  CS2R R10, SRZ ;  /* 0x00000000000a7805 */ /* 0x000fe4000001ff00 */
[----:B------:R-:W-:Y:S01]  /*0170*/  CS2R R6, SRZ ;  /* 0x0000000000067805 */ /* 0x000fe2000001ff00 */
[----:B----4-:R-:W-:-:S04]  /*0180*/  IMAD.WIDE R16, R12, 0x4, R16 ;  /* 0x000000040c107825 */ /* 0x010fc800078e0210 */
[----:B-----5:R-:W-:Y:S01]  /*0190*/  IMAD.WIDE R18, R12, 0x4, R18 ;  /* 0x000000040c127825 */ /* 0x020fe200078e0212 */
[----:B------:R-:W4:Y:S01]  /*01a0*/  @!P0 LDG.E.EL.64 R10, desc[UR4][R16.64] ;  /* 0x00000004100a8981 */ /* 0x000f22000c2e1b00 */
[----:B--2---:R-:W-:Y:S02]  /*01b0*/  CS2R R2, SRZ ;  /* 0x0000000000027805 */ /* 0x004fe4000001ff00 */
[----:B---3--:R-:W-:-:S04]  /*01c0*/  IMAD.WIDE R4, R0, 0x4, R4 ;  /* 0x0000000400047825 */ /* 0x008fc800078e0204 */
[----:B------:R2:W3:Y:S04]  /*01d0*/  @!P0 LDG.E.EL.64 R2, desc[UR4][R18.64] ;  /* 0x0000000412028981 */ /* 0x0004e8000c2e1b00 */
[----:B------:R-:W4:Y:S01]  /*01e0*/  @!P0 LDG.E.64 R6, desc[UR4][R4.64] ;  /* 0x0000000404068981 */ /* 0x000f22000c1e1b00 */
[----:B0-----:R-:W-:-:S04]  /*01f0*/  IMAD.WIDE R20, R12, 0x4, R20 ;  /* 0x000000040c147825 */ /* 0x001fc800078e0214 */
[----:B-1----:R-:W-:Y:S01]  /*0200*/  IMAD.WIDE R22, R12, 0x4, R14 ;  /* 0x000000040c167825 */ /* 0x002fe200078e020e */
[----:B------:R-:W-:Y:S02]  /*0210*/  CS2R R12, SRZ ;  /* 0x00000000000c7805 */ /* 0x000fe4000001ff00 */
[----:B------:R-:W-:-:S04]  /*0220*/  CS2R R14, SRZ ;  /* 0x00000000000e7805 */ /* 0x000fc8000001ff00 */
[----:B------:R-:W5:Y:S04]  /*0230*/  @!P0 LDG.E.EL.64 R12, desc[UR4][R20.64] ;  /* 0x00000004140c8981 */ /* 0x000f68000c2e1b00 */
[----:B------:R-:W5:Y:S01]  /*0240*/  @!P0 LDG.E.EL.64 R14, desc[UR4][R22.64] ;  /* 0x00000004160e8981 */ /* 0x000f62000c2e1b00 */
[----:B--2---:R-:W-:Y:S01]  /*0250*/  HFMA2.MMA R18, -RZ, RZ, 1.625, 0 ;  /* 0x3e800000ff127435 */ /* 0x004fe200000001ff */
[----:B------:R-:W-:Y:S01]  /*0260*/  FADD R8, R8, 9.9999997473787516356e-06 ;  /* 0x3727c5ac08087421 */ /* 0x000fe20000000000 */
[----:B------:R-:W-:-:S03]  /*0270*/  FADD R9, R9, 9.9999997473787516356e-06 ;  /* 0x3727c5ac09097421 */ /* 0x000fc60000000000 */
[----:B------:R-:W0:Y:S08]  /*0280*/  MUFU.SQRT R16, R8 ;  /* 0x0000000800107308 */ /* 0x000e300000002000 */
[----:B------:R1:W2:Y:S01]  /*0290*/  MUFU.SQRT R17, R9 ;  /* 0x0000000900117308 */ /* 0x0002a20000002000 */
[C---:B0-----:R-:W-:Y:S02]  /*02a0*/  FSETP.GT.AND P1, PT, R16.reuse, 8.50705917302346158658e+37, PT ;  /* 0x7e8000001000780b */ /* 0x041fe40003f24000 */
[----:B------:R-:W-:Y:S01]  /*02b0*/  FSETP.GEU.AND P3, PT, R16, 1.175494350822287508e-38, PT ;  /* 0x008000001000780b */ /* 0x000fe20003f6e000 */
[----:B-1----:R-:W0:Y:S01]  /*02c0*/  LDC.64 R8, c[0x0][0x240] ;  /* 0x00009000ff087b82 */ /* 0x002e220000000a00 */
[----:B--2---:R-:W-:-:S02]  /*02d0*/  FSETP.GT.AND P2, PT, R17, 8.50705917302346158658e+37, PT ;  /* 0x7e8000001100780b */ /* 0x004fc40003f44000 */
[----:B------:R-:W-:-:S07]  /*02e0*/  FSETP.GEU.AND P4, PT, R17, 1.175494350822287508e-38, PT ;  /* 0x008000001100780b */ /* 0x000fce0003f8e000 */
[----:B------:R-:W-:-:S04]  /*02f0*/  @P1 FMUL R16, R16, 0.25 ;  /* 0x3e80000010101820 */ /* 0x000fc80000400000 */
[----:B------:R-:W-:Y:S01]  /*0300*/  @!P3 FMUL R16, R16, 16777216 ;  /* 0x4b8000001010b820 */ /* 0x000fe20000400000 */
[----:B------:R-:W-:-:S04]  /*0310*/  @P2 FMUL R17, R17, 0.25 ;  /* 0x3e80000011112820 */ /* 0x000fc80000400000 */
[----:B------:R-:W-:Y:S01]  /*0320*/  @!P4 FMUL R17, R17, 16777216 ;  /* 0x4b8000001111c820 */ /* 0x000fe20000400000 */
[----:B------:R-:W1:Y:S01]  /*0330*/  MUFU.RCP R16, R16 ;  /* 0x0000001000107308 */ /* 0x000e620000001000 */
[----:B------:R-:W-:-:S07]  /*0340*/  FSEL R19, R18, 1, P1 ;  /* 0x3f80000012137808 */ /* 0x000fce0000800000 */
[----:B------:R-:W2:Y:S01]  /*0350*/  MUFU.RCP R17, R17 ;  /* 0x0000001100117308 */ /* 0x000ea20000001000 */
[----:B------:R-:W-:Y:S01]  /*0360*/  FSEL R18, R18, 1, P2 ;  /* 0x3f80000012127808 */ /* 0x000fe20001000000 */
[----:B------:R-:W-:Y:S01]  /*0370*/  @!P3 FMUL R19, R19, 16777216 ;  /* 0x4b8000001313b820 */ /* 0x000fe20000400000 */
[----:B----4-:R-:W-:Y:S01]  /*0380*/  FADD R6, R10, R6 ;  /* 0x000000060a067221 */ /* 0x010fe20000000000 */
[----:B------:R-:W-:Y:S02]  /*0390*/  FADD R7, R11, R7 ;  /* 0x000000070b077221 */ /* 0x000fe40000000000 */
[----:B------:R-:W-:Y:S01]  /*03a0*/  @!P4 FMUL R18, R18, 16777216 ;  /* 0x4b8000001212c820 */ /* 0x000fe20000400000 */
[----:B-1----:R-:W-:Y:S01]  /*03b0*/  FMUL R19, R16, R19 ;  /* 0x0000001310137220 */ /* 0x002fe20000400000 */
[----:B---3--:R-:W-:Y:S01]  /*03c0*/  FADD R2, R6, -R2 ;  /* 0x8000000206027221 */ /* 0x008fe20000000000 */
[----:B------:R-:W-:Y:S01]  /*03d0*/  FADD R3, R7, -R3 ;  /* 0x8000000307037221 */ /* 0x000fe20000000000 */
[----:B--2---:R-:W-:-:S02]  /*03e0*/  FMUL R18, R17, R18 ;  /* 0x0000001211127220 */ /* 0x004fc40000400000 */
[----:B------:R-:W-:Y:S02]  /*03f0*/  FMUL R19, R2, R19 ;  /* 0x0000001302137220 */ /* 0x000fe40000400000 */
[----:B------:R-:W-:Y:S02]  /*0400*/  FMUL R18, R3, R18 ;  /* 0x0000001203127220 */ /* 0x000fe40000400000 */
[----:B-----5:R-:W-:Y:S02]  /*0410*/  FFMA R12, R19, R12, R14 ;  /* 0x0000000c130c7223 */ /* 0x020fe4000000000e */
[----:B------:R-:W-:Y:S01]  /*0420*/  FFMA R13, R18, R13, R15 ;  /* 0x0000000d120d7223 */ /* 0x000fe2000000000f */
[----:B------:R1:W-:Y:S02]  /*0430*/  @!P0 STG.E.64 desc[UR4][R4.64], R6 ;  /* 0x0000000604008986 */ /* 0x0003e4000c101b04 */
[----:B------:R-:W-:Y:S02]  /*0440*/  FSETP.GEU.AND P1, PT, R12, RZ, PT ;  /* 0x000000ff0c00720b */ /* 0x000fe40003f2e000 */
[----:B------:R-:W-:Y:S01]  /*0450*/  FSETP.GEU.AND P2, PT, R13, RZ, PT ;  /* 0x000000ff0d00720b */ /* 0x000fe20003f4e000 */
[----:B0-----:R-:W-:Y:S01]  /*0460*/  IMAD.WIDE R8, R0, 0x4, R8 ;  /* 0x0000000400087825 */ /* 0x001fe200078e0208 */
[----:B------:R-:W-:-:S02]  /*0470*/  FSEL R12, R12, RZ, P1 ;  /* 0x000000ff0c0c7208 */ /* 0x000fc40000800000 */
[----:B------:R-:W-:Y:S01]  /*0480*/  FSEL R13, R13, RZ, P2 ;  /* 0x000000ff0d0d7208 */ /* 0x000fe20001000000 */
[----:B------:R-:W-:Y:S08]  /*0490*/  @P0 EXIT ;  /* 0x000000000000094d */ /* 0x000ff00003800000 */
[----:B------:R-:W-:Y:S01]  /*04a0*/  STG.E.64 desc[UR4][R8.64], R12 ;  /* 0x0000000c08007986 */ /* 0x000fe2000c101b04 */
[----:B------:R-:W-:Y:S05]  /*04b0*/  EXIT ;  /* 0x000000000000794d */ /* 0x000fea0003800000 */
.L_x_0:
[----:B------:R-:W-:-:S00]  /*04c0*/  BRA `(.L_x_0) ;  /* 0xfffffffc00fc7947 */ /* 0x000fc0000383ffff */
[----:B------:R-:W-:-:S00]  /*04d0*/  NOP ;  /* 0x0000000000007918 */ /* 0x000fc00000000000 */
        /* <DEDUP_REMOVED lines=10> */
.L_x_1:


//--------------------- .nv.global.init           --------------------------
	.section	.nv.global.init,"aw",@progbits
.nv.global.init:
	.type		_$_str,@object
	.size		_$_str,(_$_str_$_2 - _$_str)
_$_str:
        /*0000*/ 	.byte	0x5f, 0x5f, 0x43, 0x55, 0x44, 0x41, 0x5f, 0x46, 0x54, 0x5a, 0x00
	.type		_$_str_$_2,@object
	.size		_$_str_$_2,(.L_1 - _$_str_$_2)
_$_str_$_2:
        /*000b*/ 	.byte	0x5f, 0x5f, 0x43, 0x55, 0x44, 0x41, 0x5f, 0x50, 0x52, 0x45, 0x43, 0x5f, 0x53, 0x51, 0x52, 0x54
        /*001b*/ 	.byte	0x00
.L_1:


//--------------------- .nv.constant0.triton_poi_fused__native_batch_norm_legit_no_training_convolution_relu_24 --------------------------
	.section	.nv.constant0.triton_poi_fused__native_batch_norm_legit_no_training_convolution_relu_24,"a",@progbits
	.sectionflags	@""
	.align	4
.nv.constant0.triton_poi_fused__native_batch_norm_legit_no_training_convolution_relu_24:
	.zero		588
